//
// Generated by NVIDIA NVVM Compiler
//
// Compiler Build ID: CL-36424714
// Cuda compilation tools, release 13.0, V13.0.88
// Based on NVVM 20.0.0
//

.version 9.0
.target sm_100
.address_size 64

	// .globl	_Z10abs_kernelPfi

.visible .entry _Z10abs_kernelPfi(
	.param .u64 .ptr .align 1 _Z10abs_kernelPfi_param_0,
	.param .u32 _Z10abs_kernelPfi_param_1
)
{
	.reg .pred 	%p<3>;
	.reg .b32 	%r<11>;
	.reg .b32 	%f<3>;
	.reg .b64 	%rd<5>;

	ld.param.u64 	%rd2, [_Z10abs_kernelPfi_param_0];
	ld.param.u32 	%r6, [_Z10abs_kernelPfi_param_1];
	mov.u32 	%r7, %ctaid.x;
	mov.u32 	%r1, %ntid.x;
	mov.u32 	%r8, %tid.x;
	mad.lo.s32 	%r10, %r7, %r1, %r8;
	setp.ge.s32 	%p1, %r10, %r6;
	@%p1 bra 	$L__BB0_3;
	mov.u32 	%r9, %nctaid.x;
	mul.lo.s32 	%r3, %r9, %r1;
	cvta.to.global.u64 	%rd1, %rd2;
$L__BB0_2:
	mul.wide.s32 	%rd3, %r10, 4;
	add.s64 	%rd4, %rd1, %rd3;
	ld.global.f32 	%f1, [%rd4];
	abs.f32 	%f2, %f1;
	st.global.f32 	[%rd4], %f2;
	add.s32 	%r10, %r10, %r3;
	setp.lt.s32 	%p2, %r10, %r6;
	@%p2 bra 	$L__BB0_2;
$L__BB0_3:
	ret;

}


// ===== COMPILED SASS (sm_100) =====

	.target	sm_100

	.elftype	@"ET_EXEC"


//--------------------- .note.nv.tkinfo           --------------------------
	.section	.note.nv.tkinfo,"",@"SHT_NOTE"
	.sectionflags	@"SHF_NOTE_NV_TKINFO"
	.tkinfo
        /*0018*/ 	.word	0x00000002
        /*0030*/ 	.string	""
        /*0030*/ 	.string	"ptxas"
        /*0030*/ 	.string	"Cuda compilation tools, release 13.0, V13.0.88"
        /*0030*/ 	.string	"Build cuda_13.0.r13.0/compiler.36424714_0"
        /*0030*/ 	.string	"-arch sm_100 -m 64 "



//--------------------- .note.nv.cuinfo           --------------------------
	.section	.note.nv.cuinfo,"",@"SHT_NOTE"
	.sectionflags	@"SHF_NOTE_NV_CUINFO"
        /*0018*/ 	.short	0x0002
        /*001a*/ 	.short	0x0064
        /*001c*/ 	.short	0x0082
	.zero		2


//--------------------- .nv.info                  --------------------------
	.section	.nv.info,"",@"SHT_CUDA_INFO"
	.align	4


	//----- nvinfo : EIATTR_REGCOUNT
	.align		4
        /*0000*/ 	.byte	0x04, 0x2f
        /*0002*/ 	.short	(.L_1 - .L_0)
	.align		4
.L_0:
        /*0004*/ 	.word	index@(_Z10abs_kernelPfi)
        /*0008*/ 	.word	0x0000000c


	//----- nvinfo : EIATTR_FRAME_SIZE
	.align		4
.L_1:
        /*000c*/ 	.byte	0x04, 0x11
        /*000e*/ 	.short	(.L_3 - .L_2)
	.align		4
.L_2:
        /*0010*/ 	.word	index@(_Z10abs_kernelPfi)
        /*0014*/ 	.word	0x00000000


	//----- nvinfo : EIATTR_MIN_STACK_SIZE
	.align		4
.L_3:
        /*0018*/ 	.byte	0x04, 0x12
        /*001a*/ 	.short	(.L_5 - .L_4)
	.align		4
.L_4:
        /*001c*/ 	.word	index@(_Z10abs_kernelPfi)
        /*0020*/ 	.word	0x00000000
.L_5:


//--------------------- .nv.compat                --------------------------
	.section	.nv.compat,"",@"SHT_CUDA_COMPAT_INFO"
	.align	4
        /*0000*/ 	.byte	0x02, 0x09, 0x00, 0x00, 0x02, 0x02, 0x01, 0x00, 0x02, 0x05, 0x05, 0x00, 0x03, 0x07, 0x01, 0x01
        /*0010*/ 	.byte	0x02, 0x03, 0x00, 0x00, 0x02, 0x06, 0x01, 0x00, 0x04, 0x0b, 0x08, 0x00, 0x09, 0x00, 0x00, 0x00
        /*0020*/ 	.byte	0x00, 0x00, 0x00, 0x00


//--------------------- .nv.info._Z10abs_kernelPfi --------------------------
	.section	.nv.info._Z10abs_kernelPfi,"",@"SHT_CUDA_INFO"
	.sectionflags	@""
	.align	4


	//----- nvinfo : EIATTR_CUDA_API_VERSION
	.align		4
        /*0000*/ 	.byte	0x04, 0x37
        /*0002*/ 	.short	(.L_7 - .L_6)
.L_6:
        /*0004*/ 	.word	0x00000082


	//----- nvinfo : EIATTR_KPARAM_INFO
	.align		4
.L_7:
        /*0008*/ 	.byte	0x04, 0x17
        /*000a*/ 	.short	(.L_9 - .L_8)
.L_8:
        /*000c*/ 	.word	0x00000000
        /*0010*/ 	.short	0x0001
        /*0012*/ 	.short	0x0008
        /*0014*/ 	.byte	0x00, 0xf0, 0x11, 0x00


	//----- nvinfo : EIATTR_KPARAM_INFO
	.align		4
.L_9:
        /*0018*/ 	.byte	0x04, 0x17
        /*001a*/ 	.short	(.L_11 - .L_10)
.L_10:
        /*001c*/ 	.word	0x00000000
        /*0020*/ 	.short	0x0000
        /*0022*/ 	.short	0x0000
        /*0024*/ 	.byte	0x00, 0xf5, 0x21, 0x00


	//----- nvinfo : EIATTR_SPARSE_MMA_MASK
	.align		4
.L_11:
        /*0028*/ 	.byte	0x03, 0x50
        /*002a*/ 	.short	0x0000


	//----- nvinfo : EIATTR_MAXREG_COUNT
	.align		4
        /*002c*/ 	.byte	0x03, 0x1b
        /*002e*/ 	.short	0x00ff


	//----- nvinfo : EIATTR_MERCURY_ISA_VERSION
	.align		4
        /*0030*/ 	.byte	0x03, 0x5f
        /*0032*/ 	.short	0x0101


	//----- nvinfo : EIATTR_VRC_CTA_INIT_COUNT
	.align		4
        /*0034*/ 	.byte	0x02, 0x4a
	.zero		1
	.zero		1


	//----- nvinfo : EIATTR_EXIT_INSTR_OFFSETS
	.align		4
        /*0038*/ 	.byte	0x04, 0x1c
        /*003a*/ 	.short	(.L_13 - .L_12)


	//   ....[0]....
.L_12:
        /*003c*/ 	.word	0x00000070


	//   ....[1]....
        /*0040*/ 	.word	0x00000130


	//----- nvinfo : EIATTR_CRS_STACK_SIZE
	.align		4
.L_13:
        /*0044*/ 	.byte	0x04, 0x1e
        /*0046*/ 	.short	(.L_15 - .L_14)
.L_14:
        /*0048*/ 	.word	0x00000000


	//----- nvinfo : EIATTR_CBANK_PARAM_SIZE
	.align		4
.L_15:
        /*004c*/ 	.byte	0x03, 0x19
        /*004e*/ 	.short	0x000c


	//----- nvinfo : EIATTR_PARAM_CBANK
	.align		4
        /*0050*/ 	.byte	0x04, 0x0a
        /*0052*/ 	.short	(.L_17 - .L_16)
	.align		4
.L_16:
        /*0054*/ 	.word	index@(.nv.constant0._Z10abs_kernelPfi)
        /*0058*/ 	.short	0x0380
        /*005a*/ 	.short	0x000c


	//----- nvinfo : EIATTR_SW_WAR
	.align		4
.L_17:
        /*005c*/ 	.byte	0x04, 0x36
        /*005e*/ 	.short	(.L_19 - .L_18)
.L_18:
        /*0060*/ 	.word	0x00000008
.L_19:


//--------------------- .nv.callgraph             --------------------------
	.section	.nv.callgraph,"",@"SHT_CUDA_CALLGRAPH"
	.align	4
	.sectionentsize	8
	.align		4
        /*0000*/ 	.word	0x00000000
	.align		4
        /*0004*/ 	.word	0xffffffff
	.align		4
        /*0008*/ 	.word	0x00000000
	.align		4
        /*000c*/ 	.word	0xfffffffe
	.align		4
        /*0010*/ 	.word	0x00000000
	.align		4
        /*0014*/ 	.word	0xfffffffd
	.align		4
        /*0018*/ 	.word	0x00000000
	.align		4
        /*001c*/ 	.word	0xfffffffc


//--------------------- .text._Z10abs_kernelPfi   --------------------------
	.section	.text._Z10abs_kernelPfi,"ax",@progbits
	.align	128
        .global         _Z10abs_kernelPfi
        .type           _Z10abs_kernelPfi,@function
        .size           _Z10abs_kernelPfi,(.L_x_2 - _Z10abs_kernelPfi)
        .other          _Z10abs_kernelPfi,@"STO_CUDA_ENTRY STV_DEFAULT"
_Z10abs_kernelPfi:
.text._Z10abs_kernelPfi:
[----:B------:R-:W-:Y:S01]  /*0000*/  LDC R1, c[0x0][0x37c] ;  /* 0x0000df00ff017b82 */ /* 0x000fe20000000800 */
[----:B------:R-:W0:Y:S07]  /*0010*/  S2R R0, SR_TID.X ;  /* 0x0000000000007919 */ /* 0x000e2e0000002100 */
[----:B------:R-:W0:Y:S01]  /*0020*/  S2UR UR4, SR_CTAID.X ;  /* 0x00000000000479c3 */ /* 0x000e220000002500 */
[----:B------:R-:W1:Y:S07]  /*0030*/  LDCU UR5, c[0x0][0x388] ;  /* 0x00007100ff0577ac */ /* 0x000e6e0008000800 */
[----:B------:R-:W0:Y:S02]  /*0040*/  LDC R7, c[0x0][0x360] ;  /* 0x0000d800ff077b82 */ /* 0x000e240000000800 */
[----:B0-----:R-:W-:-:S05]  /*0050*/  IMAD R0, R7, UR4, R0 ;  /* 0x0000000407007c24 */ /* 0x001fca000f8e0200 */
[----:B-1----:R-:W-:-:S13]  /*0060*/  ISETP.GE.AND P0, PT, R0, UR5, PT ;  /* 0x0000000500007c0c */ /* 0x002fda000bf06270 */
[----:B------:R-:W-:Y:S05]  /*0070*/  @P0 EXIT ;  /* 0x000000000000094d */ /* 0x000fea0003800000 */
[----:B------:R-:W0:Y:S01]  /*0080*/  LDC.64 R4, c[0x0][0x380] ;  /* 0x0000e000ff047b82 */ /* 0x000e220000000a00 */
[----:B------:R-:W1:Y:S01]  /*0090*/  LDCU UR4, c[0x0][0x370] ;  /* 0x00006e00ff0477ac */ /* 0x000e620008000800 */
[----:B------:R-:W2:Y:S01]  /*00a0*/  LDCU.64 UR6, c[0x0][0x358] ;  /* 0x00006b00ff0677ac */ /* 0x000ea20008000a00 */
[----:B-1----:R-:W-:-:S07]  /*00b0*/  IMAD R7, R7, UR4, RZ ;  /* 0x0000000407077c24 */ /* 0x002fce000f8e02ff */
.L_x_0:
[----:B01----:R-:W-:-:S05]  /*00c0*/  IMAD.WIDE R2, R0, 0x4, R4 ;  /* 0x0000000400027825 */ /* 0x003fca00078e0204 */
[----:B--2---:R-:W2:Y:S01]  /*00d0*/  LDG.E R6, desc[UR6][R2.64] ;  /* 0x0000000602067981 */ /* 0x004ea2000c1e1900 */
[----:B------:R-:W-:-:S04]  /*00e0*/  IADD3 R0, PT, PT, R7, R0, RZ ;  /* 0x0000000007007210 */ /* 0x000fc80007ffe0ff */
[----:B------:R-:W-:Y:S01]  /*00f0*/  ISETP.GE.AND P0, PT, R0, UR5, PT ;  /* 0x0000000500007c0c */ /* 0x000fe2000bf06270 */
[----:B--2---:R-:W-:-:S05]  /*0100*/  FADD R9, |R6|, -RZ ;  /* 0x800000ff06097221 */ /* 0x004fca0000000200 */
[----:B------:R1:W-:Y:S07]  /*0110*/  STG.E desc[UR6][R2.64], R9 ;  /* 0x0000000902007986 */ /* 0x0003ee000c101906 */
[----:B------:R-:W-:Y:S05]  /*0120*/  @!P0 BRA `(.L_x_0) ;  /* 0xfffffffc00e48947 */ /* 0x000fea000383ffff */
[----:B------:R-:W-:Y:S05]  /*0130*/  EXIT ;  /* 0x000000000000794d */ /* 0x000fea0003800000 */
.L_x_1:
[----:B------:R-:W-:-:S00]  /*0140*/  BRA `(.L_x_1) ;  /* 0xfffffffc00fc7947 */ /* 0x000fc0000383ffff */
[----:B------:R-:W-:-:S00]  /*0150*/  NOP ;  /* 0x0000000000007918 */ /* 0x000fc00000000000 */
        /* <DEDUP_REMOVED lines=10> */
.L_x_2:


//--------------------- .nv.shared.reserved.0     --------------------------
	.section	.nv.shared.reserved.0,"aw",@nobits
	.weak		__nv_reservedSMEM_offset_0_alias
	.size		__nv_reservedSMEM_offset_0_alias, 0, 64
	.other		__nv_reservedSMEM_offset_0_alias,@"STO_CUDA_RESERVED_SHARED STV_DEFAULT"
__nv_reservedSMEM_offset_0_alias:
	.zero		0
	.zero		64


//--------------------- .nv.constant0._Z10abs_kernelPfi --------------------------
	.section	.nv.constant0._Z10abs_kernelPfi,"a",@progbits
	.sectionflags	@""
	.align	4
.nv.constant0._Z10abs_kernelPfi:
	.zero		908


//--------------------- SYMBOLS --------------------------

	.type		.nv.reservedSmem.offset0,@object
	.size		.nv.reservedSmem.offset0,0x4
